//
// Generated by NVIDIA NVVM Compiler
//
// Compiler Build ID: CL-36424714
// Cuda compilation tools, release 13.0, V13.0.88
// Based on NVVM 20.0.0
//

.version 9.0
.target sm_100
.address_size 64

	// .globl	_Z18random_walk_kernelijPdi

.visible .entry _Z18random_walk_kernelijPdi(
	.param .u32 _Z18random_walk_kernelijPdi_param_0,
	.param .u32 _Z18random_walk_kernelijPdi_param_1,
	.param .u64 .ptr .align 1 _Z18random_walk_kernelijPdi_param_2,
	.param .u32 _Z18random_walk_kernelijPdi_param_3
)
{
	.reg .pred 	%p<9>;
	.reg .b32 	%r<53>;
	.reg .b64 	%rd<5>;
	.reg .b64 	%fd<2>;

	ld.param.u32 	%r22, [_Z18random_walk_kernelijPdi_param_0];
	ld.param.u32 	%r23, [_Z18random_walk_kernelijPdi_param_1];
	ld.param.u64 	%rd1, [_Z18random_walk_kernelijPdi_param_2];
	ld.param.u32 	%r24, [_Z18random_walk_kernelijPdi_param_3];
	mov.u32 	%r25, %ctaid.x;
	mov.u32 	%r26, %ntid.x;
	mov.u32 	%r27, %tid.x;
	mad.lo.s32 	%r1, %r25, %r26, %r27;
	setp.ge.s32 	%p1, %r1, %r24;
	@%p1 bra 	$L__BB0_16;
	setp.lt.s32 	%p2, %r22, 1;
	mov.b32 	%r47, 0;
	mov.u32 	%r48, %r47;
	mov.u32 	%r49, %r47;
	@%p2 bra 	$L__BB0_15;
	xor.b32  	%r46, %r23, %r1;
	mov.b32 	%r42, 0;
	mov.u32 	%r49, %r42;
	mov.u32 	%r48, %r42;
	mov.u32 	%r47, %r42;
$L__BB0_3:
	shl.b32 	%r31, %r46, 13;
	xor.b32  	%r32, %r31, %r46;
	shr.u32 	%r33, %r32, 17;
	xor.b32  	%r34, %r33, %r32;
	shl.b32 	%r35, %r34, 5;
	xor.b32  	%r46, %r35, %r34;
	mul.hi.u32 	%r36, %r46, -1431655765;
	shr.u32 	%r37, %r36, 2;
	mul.lo.s32 	%r38, %r37, 6;
	sub.s32 	%r30, %r46, %r38;
	setp.gt.s32 	%p3, %r30, 2;
	@%p3 bra 	$L__BB0_7;
	setp.eq.s32 	%p6, %r30, 0;
	@%p6 bra 	$L__BB0_10;
	setp.eq.s32 	%p7, %r30, 1;
	@%p7 bra 	$L__BB0_6;
	bra.uni 	$L__BB0_11;
$L__BB0_6:
	add.s32 	%r47, %r47, -1;
	bra.uni 	$L__BB0_14;
$L__BB0_7:
	setp.eq.s32 	%p4, %r30, 3;
	@%p4 bra 	$L__BB0_12;
	setp.eq.s32 	%p5, %r30, 4;
	@%p5 bra 	$L__BB0_9;
	bra.uni 	$L__BB0_13;
$L__BB0_9:
	add.s32 	%r49, %r49, 1;
	bra.uni 	$L__BB0_14;
$L__BB0_10:
	add.s32 	%r47, %r47, 1;
	bra.uni 	$L__BB0_14;
$L__BB0_11:
	add.s32 	%r48, %r48, 1;
	bra.uni 	$L__BB0_14;
$L__BB0_12:
	add.s32 	%r48, %r48, -1;
	bra.uni 	$L__BB0_14;
$L__BB0_13:
	add.s32 	%r49, %r49, -1;
$L__BB0_14:
	add.s32 	%r42, %r42, 1;
	setp.ne.s32 	%p8, %r42, %r22;
	@%p8 bra 	$L__BB0_3;
$L__BB0_15:
	mul.lo.s32 	%r39, %r47, %r47;
	mad.lo.s32 	%r40, %r48, %r48, %r39;
	mad.lo.s32 	%r41, %r49, %r49, %r40;
	cvt.rn.f64.u32 	%fd1, %r41;
	cvta.to.global.u64 	%rd2, %rd1;
	mul.wide.s32 	%rd3, %r1, 8;
	add.s64 	%rd4, %rd2, %rd3;
	st.global.f64 	[%rd4], %fd1;
$L__BB0_16:
	ret;

}


// ===== COMPILED SASS (sm_100) =====

	.target	sm_100

	.elftype	@"ET_EXEC"


//--------------------- .note.nv.tkinfo           --------------------------
	.section	.note.nv.tkinfo,"",@"SHT_NOTE"
	.sectionflags	@"SHF_NOTE_NV_TKINFO"
	.tkinfo
        /*0018*/ 	.word	0x00000002
        /*0030*/ 	.string	""
        /*0030*/ 	.string	"ptxas"
        /*0030*/ 	.string	"Cuda compilation tools, release 13.0, V13.0.88"
        /*0030*/ 	.string	"Build cuda_13.0.r13.0/compiler.36424714_0"
        /*0030*/ 	.string	"-arch sm_100 -m 64 "



//--------------------- .note.nv.cuinfo           --------------------------
	.section	.note.nv.cuinfo,"",@"SHT_NOTE"
	.sectionflags	@"SHF_NOTE_NV_CUINFO"
        /*0018*/ 	.short	0x0002
        /*001a*/ 	.short	0x0064
        /*001c*/ 	.short	0x0082
	.zero		2


//--------------------- .nv.info                  --------------------------
	.section	.nv.info,"",@"SHT_CUDA_INFO"
	.align	4


	//----- nvinfo : EIATTR_REGCOUNT
	.align		4
        /*0000*/ 	.byte	0x04, 0x2f
        /*0002*/ 	.short	(.L_1 - .L_0)
	.align		4
.L_0:
        /*0004*/ 	.word	index@(_Z18random_walk_kernelijPdi)
        /*0008*/ 	.word	0x0000000b


	//----- nvinfo : EIATTR_FRAME_SIZE
	.align		4
.L_1:
        /*000c*/ 	.byte	0x04, 0x11
        /*000e*/ 	.short	(.L_3 - .L_2)
	.align		4
.L_2:
        /*0010*/ 	.word	index@(_Z18random_walk_kernelijPdi)
        /*0014*/ 	.word	0x00000000


	//----- nvinfo : EIATTR_MIN_STACK_SIZE
	.align		4
.L_3:
        /*0018*/ 	.byte	0x04, 0x12
        /*001a*/ 	.short	(.L_5 - .L_4)
	.align		4
.L_4:
        /*001c*/ 	.word	index@(_Z18random_walk_kernelijPdi)
        /*0020*/ 	.word	0x00000000
.L_5:


//--------------------- .nv.compat                --------------------------
	.section	.nv.compat,"",@"SHT_CUDA_COMPAT_INFO"
	.align	4
        /*0000*/ 	.byte	0x02, 0x09, 0x00, 0x00, 0x02, 0x02, 0x01, 0x00, 0x02, 0x05, 0x05, 0x00, 0x03, 0x07, 0x01, 0x01
        /*0010*/ 	.byte	0x02, 0x03, 0x00, 0x00, 0x02, 0x06, 0x01, 0x00, 0x04, 0x0b, 0x08, 0x00, 0x09, 0x00, 0x00, 0x00
        /*0020*/ 	.byte	0x00, 0x00, 0x00, 0x00


//--------------------- .nv.info._Z18random_walk_kernelijPdi --------------------------
	.section	.nv.info._Z18random_walk_kernelijPdi,"",@"SHT_CUDA_INFO"
	.sectionflags	@""
	.align	4


	//----- nvinfo : EIATTR_CUDA_API_VERSION
	.align		4
        /*0000*/ 	.byte	0x04, 0x37
        /*0002*/ 	.short	(.L_7 - .L_6)
.L_6:
        /*0004*/ 	.word	0x00000082


	//----- nvinfo : EIATTR_KPARAM_INFO
	.align		4
.L_7:
        /*0008*/ 	.byte	0x04, 0x17
        /*000a*/ 	.short	(.L_9 - .L_8)
.L_8:
        /*000c*/ 	.word	0x00000000
        /*0010*/ 	.short	0x0003
        /*0012*/ 	.short	0x0010
        /*0014*/ 	.byte	0x00, 0xf0, 0x11, 0x00


	//----- nvinfo : EIATTR_KPARAM_INFO
	.align		4
.L_9:
        /*0018*/ 	.byte	0x04, 0x17
        /*001a*/ 	.short	(.L_11 - .L_10)
.L_10:
        /*001c*/ 	.word	0x00000000
        /*0020*/ 	.short	0x0002
        /*0022*/ 	.short	0x0008
        /*0024*/ 	.byte	0x00, 0xf5, 0x21, 0x00


	//----- nvinfo : EIATTR_KPARAM_INFO
	.align		4
.L_11:
        /*0028*/ 	.byte	0x04, 0x17
        /*002a*/ 	.short	(.L_13 - .L_12)
.L_12:
        /*002c*/ 	.word	0x00000000
        /*0030*/ 	.short	0x0001
        /*0032*/ 	.short	0x0004
        /*0034*/ 	.byte	0x00, 0xf0, 0x11, 0x00


	//----- nvinfo : EIATTR_KPARAM_INFO
	.align		4
.L_13:
        /*0038*/ 	.byte	0x04, 0x17
        /*003a*/ 	.short	(.L_15 - .L_14)
.L_14:
        /*003c*/ 	.word	0x00000000
        /*0040*/ 	.short	0x0000
        /*0042*/ 	.short	0x0000
        /*0044*/ 	.byte	0x00, 0xf0, 0x11, 0x00


	//----- nvinfo : EIATTR_SPARSE_MMA_MASK
	.align		4
.L_15:
        /*0048*/ 	.byte	0x03, 0x50
        /*004a*/ 	.short	0x0000


	//----- nvinfo : EIATTR_MAXREG_COUNT
	.align		4
        /*004c*/ 	.byte	0x03, 0x1b
        /*004e*/ 	.short	0x00ff


	//----- nvinfo : EIATTR_MERCURY_ISA_VERSION
	.align		4
        /*0050*/ 	.byte	0x03, 0x5f
        /*0052*/ 	.short	0x0101


	//----- nvinfo : EIATTR_VRC_CTA_INIT_COUNT
	.align		4
        /*0054*/ 	.byte	0x02, 0x4a
	.zero		1
	.zero		1


	//----- nvinfo : EIATTR_EXIT_INSTR_OFFSETS
	.align		4
        /*0058*/ 	.byte	0x04, 0x1c
        /*005a*/ 	.short	(.L_17 - .L_16)


	//   ....[0]....
.L_16:
        /*005c*/ 	.word	0x00000070


	//   ....[1]....
        /*0060*/ 	.word	0x00000430


	//----- nvinfo : EIATTR_INDIRECT_BRANCH_TARGETS
	.align		4
.L_17:
        /*0064*/ 	.byte	0x04, 0x34
        /*0066*/ 	.short	(.L_19 - .L_18)


	//   ....[0]....
.L_18:
        /*0068*/ 	.word	.L_x_6@srel
        /*006c*/ 	.short	0x0
        /*006e*/ 	.short	0x0
        /*0070*/ 	.word	0x3
        /*0074*/ 	.word	.L_x_7@srel
        /*0078*/ 	.word	.L_x_8@srel
        /*007c*/ 	.word	.L_x_9@srel


	//   ....[1]....
        /*0080*/ 	.word	.L_x_10@srel
        /*0084*/ 	.short	0x0
        /*0086*/ 	.short	0x0
        /*0088*/ 	.word	0x3
        /*008c*/ 	.word	.L_x_11@srel
        /*0090*/ 	.word	.L_x_12@srel
        /*0094*/ 	.word	.L_x_13@srel


	//----- nvinfo : EIATTR_CRS_STACK_SIZE
	.align		4
.L_19:
        /*0098*/ 	.byte	0x04, 0x1e
        /*009a*/ 	.short	(.L_21 - .L_20)
.L_20:
        /*009c*/ 	.word	0x00000000


	//----- nvinfo : EIATTR_CBANK_PARAM_SIZE
	.align		4
.L_21:
        /*00a0*/ 	.byte	0x03, 0x19
        /*00a2*/ 	.short	0x0014


	//----- nvinfo : EIATTR_PARAM_CBANK
	.align		4
        /*00a4*/ 	.byte	0x04, 0x0a
        /*00a6*/ 	.short	(.L_23 - .L_22)
	.align		4
.L_22:
        /*00a8*/ 	.word	index@(.nv.constant0._Z18random_walk_kernelijPdi)
        /*00ac*/ 	.short	0x0380
        /*00ae*/ 	.short	0x0014


	//----- nvinfo : EIATTR_SW_WAR
	.align		4
.L_23:
        /*00b0*/ 	.byte	0x04, 0x36
        /*00b2*/ 	.short	(.L_25 - .L_24)
.L_24:
        /*00b4*/ 	.word	0x00000008
.L_25:


//--------------------- .nv.callgraph             --------------------------
	.section	.nv.callgraph,"",@"SHT_CUDA_CALLGRAPH"
	.align	4
	.sectionentsize	8
	.align		4
        /*0000*/ 	.word	0x00000000
	.align		4
        /*0004*/ 	.word	0xffffffff
	.align		4
        /*0008*/ 	.word	0x00000000
	.align		4
        /*000c*/ 	.word	0xfffffffe
	.align		4
        /*0010*/ 	.word	0x00000000
	.align		4
        /*0014*/ 	.word	0xfffffffd
	.align		4
        /*0018*/ 	.word	0x00000000
	.align		4
        /*001c*/ 	.word	0xfffffffc


//--------------------- .nv.constant2._Z18random_walk_kernelijPdi --------------------------
	.section	.nv.constant2._Z18random_walk_kernelijPdi,"a",@progbits
	.sectionflags	@""
	.align	4
.nv.constant2._Z18random_walk_kernelijPdi:
        /*0000*/ 	.byte	0xb0, 0x02, 0x00, 0x00, 0x90, 0x02, 0x00, 0x00, 0xd0, 0x02, 0x00, 0x00, 0x70, 0x03, 0x00, 0x00
        /*0010*/ 	.byte	0x50, 0x03, 0x00, 0x00, 0x90, 0x03, 0x00, 0x00


//--------------------- .text._Z18random_walk_kernelijPdi --------------------------
	.section	.text._Z18random_walk_kernelijPdi,"ax",@progbits
	.align	128
        .global         _Z18random_walk_kernelijPdi
        .type           _Z18random_walk_kernelijPdi,@function
        .size           _Z18random_walk_kernelijPdi,(.L_x_14 - _Z18random_walk_kernelijPdi)
        .other          _Z18random_walk_kernelijPdi,@"STO_CUDA_ENTRY STV_DEFAULT"
_Z18random_walk_kernelijPdi:
.text._Z18random_walk_kernelijPdi:
[----:B------:R-:W-:Y:S01]  /*0000*/  LDC R1, c[0x0][0x37c] ;  /* 0x0000df00ff017b82 */ /* 0x000fe20000000800 */
[----:B------:R-:W0:Y:S07]  /*0010*/  S2R R0, SR_TID.X ;  /* 0x0000000000007919 */ /* 0x000e2e0000002100 */
[----:B------:R-:W0:Y:S01]  /*0020*/  S2UR UR4, SR_CTAID.X ;  /* 0x00000000000479c3 */ /* 0x000e220000002500 */
[----:B------:R-:W1:Y:S07]  /*0030*/  LDCU UR5, c[0x0][0x390] ;  /* 0x00007200ff0577ac */ /* 0x000e6e0008000800 */
[----:B------:R-:W0:Y:S02]  /*0040*/  LDC R7, c[0x0][0x360] ;  /* 0x0000d800ff077b82 */ /* 0x000e240000000800 */
[----:B0-----:R-:W-:-:S05]  /*0050*/  IMAD R7, R7, UR4, R0 ;  /* 0x0000000407077c24 */ /* 0x001fca000f8e0200 */
[----:B-1----:R-:W-:-:S13]  /*0060*/  ISETP.GE.AND P0, PT, R7, UR5, PT ;  /* 0x0000000507007c0c */ /* 0x002fda000bf06270 */
[----:B------:R-:W-:Y:S05]  /*0070*/  @P0 EXIT ;  /* 0x000000000000094d */ /* 0x000fea0003800000 */
[----:B------:R-:W0:Y:S01]  /*0080*/  LDCU UR4, c[0x0][0x380] ;  /* 0x00007000ff0477ac */ /* 0x000e220008000800 */
[----:B------:R-:W-:Y:S02]  /*0090*/  HFMA2 R8, -RZ, RZ, 0, 0 ;  /* 0x00000000ff087431 */ /* 0x000fe400000001ff */
[----:B------:R-:W-:Y:S02]  /*00a0*/  IMAD.MOV.U32 R0, RZ, RZ, RZ ;  /* 0x000000ffff007224 */ /* 0x000fe400078e00ff */
[----:B------:R-:W-:Y:S01]  /*00b0*/  IMAD.MOV.U32 R6, RZ, RZ, RZ ;  /* 0x000000ffff067224 */ /* 0x000fe200078e00ff */
[----:B------:R-:W1:Y:S01]  /*00c0*/  LDCU.64 UR6, c[0x0][0x358] ;  /* 0x00006b00ff0677ac */ /* 0x000e620008000a00 */
[----:B0-----:R-:W-:-:S09]  /*00d0*/  UISETP.GE.AND UP0, UPT, UR4, 0x1, UPT ;  /* 0x000000010400788c */ /* 0x001fd2000bf06270 */
[----:B-1----:R-:W-:Y:S05]  /*00e0*/  BRA.U !UP0, `(.L_x_0) ;  /* 0x0000000108b47547 */ /* 0x002fea000b800000 */
[----:B------:R-:W0:Y:S01]  /*00f0*/  LDCU UR4, c[0x0][0x384] ;  /* 0x00007080ff0477ac */ /* 0x000e220008000800 */
[----:B------:R-:W-:Y:S01]  /*0100*/  IMAD.MOV.U32 R8, RZ, RZ, RZ ;  /* 0x000000ffff087224 */ /* 0x000fe200078e00ff */
[----:B------:R-:W-:Y:S01]  /*0110*/  MOV R0, RZ ;  /* 0x000000ff00007202 */ /* 0x000fe20000000f00 */
[----:B------:R-:W-:Y:S01]  /*0120*/  IMAD.MOV.U32 R6, RZ, RZ, RZ ;  /* 0x000000ffff067224 */ /* 0x000fe200078e00ff */
[----:B------:R-:W1:Y:S01]  /*0130*/  LDCU UR5, c[0x0][0x380] ;  /* 0x00007000ff0577ac */ /* 0x000e620008000800 */
[----:B0-----:R-:W-:Y:S01]  /*0140*/  LOP3.LUT R4, R7, UR4, RZ, 0x3c, !PT ;  /* 0x0000000407047c12 */ /* 0x001fe2000f8e3cff */
[----:B------:R-:W-:-:S06]  /*0150*/  UMOV UR4, URZ ;  /* 0x000000ff00047c82 */ /* 0x000fcc0008000000 */
.L_x_4:
[----:B------:R-:W-:Y:S01]  /*0160*/  IMAD.SHL.U32 R3, R4, 0x2000, RZ ;  /* 0x0000200004037824 */ /* 0x000fe200078e00ff */
[----:B------:R-:W-:Y:S01]  /*0170*/  UIADD3 UR4, UPT, UPT, UR4, 0x1, URZ ;  /* 0x0000000104047890 */ /* 0x000fe2000fffe0ff */
[----:B------:R-:W-:Y:S03]  /*0180*/  BSSY.RECONVERGENT B0, `(.L_x_1) ;  /* 0x0000022000007945 */ /* 0x000fe60003800200 */
[----:B------:R-:W-:Y:S01]  /*0190*/  LOP3.LUT R3, R3, R4, RZ, 0x3c, !PT ;  /* 0x0000000403037212 */ /* 0x000fe200078e3cff */
[----:B-1----:R-:W-:-:S03]  /*01a0*/  UISETP.NE.AND UP0, UPT, UR4, UR5, UPT ;  /* 0x000000050400728c */ /* 0x002fc6000bf05270 */
[----:B------:R-:W-:-:S04]  /*01b0*/  SHF.R.U32.HI R2, RZ, 0x11, R3 ;  /* 0x00000011ff027819 */ /* 0x000fc80000011603 */
[----:B------:R-:W-:-:S05]  /*01c0*/  LOP3.LUT R2, R2, R3, RZ, 0x3c, !PT ;  /* 0x0000000302027212 */ /* 0x000fca00078e3cff */
[----:B------:R-:W-:-:S05]  /*01d0*/  IMAD.SHL.U32 R3, R2, 0x20, RZ ;  /* 0x0000002002037824 */ /* 0x000fca00078e00ff */
[----:B------:R-:W-:-:S05]  /*01e0*/  LOP3.LUT R4, R3, R2, RZ, 0x3c, !PT ;  /* 0x0000000203047212 */ /* 0x000fca00078e3cff */
[----:B------:R-:W-:-:S05]  /*01f0*/  IMAD.HI.U32 R2, R4, -0x55555555, RZ ;  /* 0xaaaaaaab04027827 */ /* 0x000fca00078e00ff */
[----:B------:R-:W-:-:S05]  /*0200*/  SHF.R.U32.HI R3, RZ, 0x2, R2 ;  /* 0x00000002ff037819 */ /* 0x000fca0000011602 */
[----:B------:R-:W-:-:S05]  /*0210*/  IMAD R3, R3, -0x6, R4 ;  /* 0xfffffffa03037824 */ /* 0x000fca00078e0204 */
[----:B------:R-:W-:-:S13]  /*0220*/  ISETP.GT.AND P0, PT, R3, 0x2, PT ;  /* 0x000000020300780c */ /* 0x000fda0003f04270 */
[----:B------:R-:W-:Y:S05]  /*0230*/  @P0 BRA `(.L_x_2) ;  /* 0x00000000002c0947 */ /* 0x000fea0003800000 */
[----:B------:R-:W-:-:S04]  /*0240*/  VIMNMX.U32 R2, PT, PT, R3, 0x2, PT ;  /* 0x0000000203027848 */ /* 0x000fc80003fe0000 */
[----:B------:R-:W-:-:S04]  /*0250*/  SHF.L.U32 R5, R2, 0x2, RZ ;  /* 0x0000000202057819 */ /* 0x000fc800000006ff */
[----:B------:R-:W0:Y:S02]  /*0260*/  LDC R2, c[0x2][R5] ;  /* 0x0080000005027b82 */ /* 0x000e240000000800 */
[----:B0-----:R-:W-:-:S04]  /*0270*/  SHF.R.S32.HI R3, RZ, 0x1f, R2 ;  /* 0x0000001fff037819 */ /* 0x001fc80000011402 */
.L_x_6:
[----:B------:R-:W-:Y:S05]  /*0280*/  BRX R2 -0x290                          (*"BRANCH_TARGETS .L_x_7,.L_x_8,.L_x_9"*) ;  /* 0xfffffffc025c7949 */ /* 0x000fea000383ffff */
.L_x_8:
[----:B------:R-:W-:Y:S01]  /*0290*/  VIADD R0, R0, 0xffffffff ;  /* 0xffffffff00007836 */ /* 0x000fe20000000000 */
[----:B------:R-:W-:Y:S06]  /*02a0*/  BRA `(.L_x_3) ;  /* 0x00000000003c7947 */ /* 0x000fec0003800000 */
.L_x_7:
[----:B------:R-:W-:Y:S01]  /*02b0*/  IADD3 R0, PT, PT, R0, 0x1, RZ ;  /* 0x0000000100007810 */ /* 0x000fe20007ffe0ff */
[----:B------:R-:W-:Y:S06]  /*02c0*/  BRA `(.L_x_3) ;  /* 0x0000000000347947 */ /* 0x000fec0003800000 */
.L_x_9:
[----:B------:R-:W-:Y:S01]  /*02d0*/  VIADD R6, R6, 0x1 ;  /* 0x0000000106067836 */ /* 0x000fe20000000000 */
[----:B------:R-:W-:Y:S06]  /*02e0*/  BRA `(.L_x_3) ;  /* 0x00000000002c7947 */ /* 0x000fec0003800000 */
.L_x_2:
[----:B------:R-:W-:-:S04]  /*02f0*/  MOV R2, 0xfffffffd ;  /* 0xfffffffd00027802 */ /* 0x000fc80000000f00 */
[----:B------:R-:W-:-:S05]  /*0300*/  VIADDMNMX.U32 R2, R3, R2, 0x2, PT ;  /* 0x0000000203027446 */ /* 0x000fca0003800002 */
[----:B------:R-:W-:-:S04]  /*0310*/  IMAD.SHL.U32 R5, R2, 0x4, RZ ;  /* 0x0000000402057824 */ /* 0x000fc800078e00ff */
[----:B------:R-:W0:Y:S02]  /*0320*/  LDC R2, c[0x2][R5+0xc] ;  /* 0x0080030005027b82 */ /* 0x000e240000000800 */
[----:B0-----:R-:W-:-:S04]  /*0330*/  SHF.R.S32.HI R3, RZ, 0x1f, R2 ;  /* 0x0000001fff037819 */ /* 0x001fc80000011402 */
.L_x_10:
[----:B------:R-:W-:Y:S05]  /*0340*/  BRX R2 -0x350                          (*"BRANCH_TARGETS .L_x_11,.L_x_12,.L_x_13"*) ;  /* 0xfffffffc022c7949 */ /* 0x000fea000383ffff */
.L_x_12:
[----:B------:R-:W-:Y:S01]  /*0350*/  IADD3 R8, PT, PT, R8, 0x1, RZ ;  /* 0x0000000108087810 */ /* 0x000fe20007ffe0ff */
[----:B------:R-:W-:Y:S06]  /*0360*/  BRA `(.L_x_3) ;  /* 0x00000000000c7947 */ /* 0x000fec0003800000 */
.L_x_11:
[----:B------:R-:W-:Y:S01]  /*0370*/  VIADD R6, R6, 0xffffffff ;  /* 0xffffffff06067836 */ /* 0x000fe20000000000 */
[----:B------:R-:W-:Y:S06]  /*0380*/  BRA `(.L_x_3) ;  /* 0x0000000000047947 */ /* 0x000fec0003800000 */
.L_x_13:
[----:B------:R-:W-:-:S07]  /*0390*/  IADD3 R8, PT, PT, R8, -0x1, RZ ;  /* 0xffffffff08087810 */ /* 0x000fce0007ffe0ff */
.L_x_3:
[----:B------:R-:W-:Y:S05]  /*03a0*/  BSYNC.RECONVERGENT B0 ;  /* 0x0000000000007941 */ /* 0x000fea0003800200 */
.L_x_1:
[----:B------:R-:W-:Y:S05]  /*03b0*/  BRA.U UP0, `(.L_x_4) ;  /* 0xfffffffd00687547 */ /* 0x000fea000b83ffff */
.L_x_0:
[----:B------:R-:W0:Y:S01]  /*03c0*/  LDC.64 R4, c[0x0][0x388] ;  /* 0x0000e200ff047b82 */ /* 0x000e220000000a00 */
[----:B------:R-:W-:-:S04]  /*03d0*/  IMAD R3, R0, R0, RZ ;  /* 0x0000000000037224 */ /* 0x000fc800078e02ff */
[----:B------:R-:W-:-:S04]  /*03e0*/  IMAD R3, R6, R6, R3 ;  /* 0x0000000606037224 */ /* 0x000fc800078e0203 */
[----:B------:R-:W-:-:S06]  /*03f0*/  IMAD R3, R8, R8, R3 ;  /* 0x0000000808037224 */ /* 0x000fcc00078e0203 */
[----:B------:R-:W1:Y:S01]  /*0400*/  I2F.F64.U32 R2, R3 ;  /* 0x0000000300027312 */ /* 0x000e620000201800 */
[----:B0-----:R-:W-:-:S05]  /*0410*/  IMAD.WIDE R4, R7, 0x8, R4 ;  /* 0x0000000807047825 */ /* 0x001fca00078e0204 */
[----:B-1----:R-:W-:Y:S01]  /*0420*/  STG.E.64 desc[UR6][R4.64], R2 ;  /* 0x0000000204007986 */ /* 0x002fe2000c101b06 */
[----:B------:R-:W-:Y:S05]  /*0430*/  EXIT ;  /* 0x000000000000794d */ /* 0x000fea0003800000 */
.L_x_5:
[----:B------:R-:W-:-:S00]  /*0440*/  BRA `(.L_x_5) ;  /* 0xfffffffc00fc7947 */ /* 0x000fc0000383ffff */
[----:B------:R-:W-:-:S00]  /*0450*/  NOP ;  /* 0x0000000000007918 */ /* 0x000fc00000000000 */
        /* <DEDUP_REMOVED lines=10> */
.L_x_14:


//--------------------- .nv.shared.reserved.0     --------------------------
	.section	.nv.shared.reserved.0,"aw",@nobits
	.weak		__nv_reservedSMEM_offset_0_alias
	.size		__nv_reservedSMEM_offset_0_alias, 0, 64
	.other		__nv_reservedSMEM_offset_0_alias,@"STO_CUDA_RESERVED_SHARED STV_DEFAULT"
__nv_reservedSMEM_offset_0_alias:
	.zero		0
	.zero		64


//--------------------- .nv.constant0._Z18random_walk_kernelijPdi --------------------------
	.section	.nv.constant0._Z18random_walk_kernelijPdi,"a",@progbits
	.sectionflags	@""
	.align	4
.nv.constant0._Z18random_walk_kernelijPdi:
	.zero		916


//--------------------- SYMBOLS --------------------------

	.type		.nv.reservedSmem.offset0,@object
	.size		.nv.reservedSmem.offset0,0x4
